//
// Generated by NVIDIA NVVM Compiler
//
// Compiler Build ID: CL-36424714
// Cuda compilation tools, release 13.0, V13.0.88
// Based on NVVM 20.0.0
//

.version 9.0
.target sm_100
.address_size 64

	// .globl	_Z17linear_regressionPfS_S_S_S_S_S_S_

.visible .entry _Z17linear_regressionPfS_S_S_S_S_S_S_(
	.param .u64 .ptr .align 1 _Z17linear_regressionPfS_S_S_S_S_S_S__param_0,
	.param .u64 .ptr .align 1 _Z17linear_regressionPfS_S_S_S_S_S_S__param_1,
	.param .u64 .ptr .align 1 _Z17linear_regressionPfS_S_S_S_S_S_S__param_2,
	.param .u64 .ptr .align 1 _Z17linear_regressionPfS_S_S_S_S_S_S__param_3,
	.param .u64 .ptr .align 1 _Z17linear_regressionPfS_S_S_S_S_S_S__param_4,
	.param .u64 .ptr .align 1 _Z17linear_regressionPfS_S_S_S_S_S_S__param_5,
	.param .u64 .ptr .align 1 _Z17linear_regressionPfS_S_S_S_S_S_S__param_6,
	.param .u64 .ptr .align 1 _Z17linear_regressionPfS_S_S_S_S_S_S__param_7
)
{
	.reg .b32 	%r<2>;
	.reg .b32 	%f<22>;
	.reg .b64 	%rd<22>;

	ld.param.u64 	%rd1, [_Z17linear_regressionPfS_S_S_S_S_S_S__param_0];
	ld.param.u64 	%rd2, [_Z17linear_regressionPfS_S_S_S_S_S_S__param_1];
	ld.param.u64 	%rd3, [_Z17linear_regressionPfS_S_S_S_S_S_S__param_2];
	ld.param.u64 	%rd4, [_Z17linear_regressionPfS_S_S_S_S_S_S__param_3];
	ld.param.u64 	%rd5, [_Z17linear_regressionPfS_S_S_S_S_S_S__param_4];
	ld.param.u64 	%rd6, [_Z17linear_regressionPfS_S_S_S_S_S_S__param_5];
	ld.param.u64 	%rd7, [_Z17linear_regressionPfS_S_S_S_S_S_S__param_6];
	ld.param.u64 	%rd8, [_Z17linear_regressionPfS_S_S_S_S_S_S__param_7];
	cvta.to.global.u64 	%rd9, %rd8;
	cvta.to.global.u64 	%rd10, %rd7;
	cvta.to.global.u64 	%rd11, %rd6;
	cvta.to.global.u64 	%rd12, %rd5;
	cvta.to.global.u64 	%rd13, %rd4;
	cvta.to.global.u64 	%rd14, %rd3;
	cvta.to.global.u64 	%rd15, %rd2;
	cvta.to.global.u64 	%rd16, %rd1;
	mov.u32 	%r1, %tid.x;
	mul.wide.u32 	%rd17, %r1, 4;
	add.s64 	%rd18, %rd16, %rd17;
	ld.global.f32 	%f1, [%rd18];
	add.s64 	%rd19, %rd15, %rd17;
	ld.global.f32 	%f2, [%rd19];
	add.s64 	%rd20, %rd14, %rd17;
	ld.global.f32 	%f3, [%rd20];
	add.s64 	%rd21, %rd13, %rd17;
	ld.global.f32 	%f4, [%rd21];
	ld.global.f32 	%f5, [%rd12];
	ld.global.f32 	%f6, [%rd11];
	mul.f32 	%f7, %f2, %f6;
	fma.rn.f32 	%f8, %f1, %f5, %f7;
	ld.global.f32 	%f9, [%rd10];
	fma.rn.f32 	%f10, %f3, %f9, %f8;
	ld.global.f32 	%f11, [%rd9];
	add.f32 	%f12, %f11, %f10;
	sub.f32 	%f13, %f4, %f12;
	mul.f32 	%f14, %f13, 0f38D1B717;
	mul.f32 	%f15, %f1, %f14;
	atom.global.add.f32 	%f16, [%rd12], %f15;
	mul.f32 	%f17, %f2, %f14;
	atom.global.add.f32 	%f18, [%rd11], %f17;
	mul.f32 	%f19, %f3, %f14;
	atom.global.add.f32 	%f20, [%rd10], %f19;
	atom.global.add.f32 	%f21, [%rd9], %f14;
	ret;

}
	// .globl	_Z7predictPfS_S_S_S_S_S_S_
.visible .entry _Z7predictPfS_S_S_S_S_S_S_(
	.param .u64 .ptr .align 1 _Z7predictPfS_S_S_S_S_S_S__param_0,
	.param .u64 .ptr .align 1 _Z7predictPfS_S_S_S_S_S_S__param_1,
	.param .u64 .ptr .align 1 _Z7predictPfS_S_S_S_S_S_S__param_2,
	.param .u64 .ptr .align 1 _Z7predictPfS_S_S_S_S_S_S__param_3,
	.param .u64 .ptr .align 1 _Z7predictPfS_S_S_S_S_S_S__param_4,
	.param .u64 .ptr .align 1 _Z7predictPfS_S_S_S_S_S_S__param_5,
	.param .u64 .ptr .align 1 _Z7predictPfS_S_S_S_S_S_S__param_6,
	.param .u64 .ptr .align 1 _Z7predictPfS_S_S_S_S_S_S__param_7
)
{
	.reg .b32 	%r<2>;
	.reg .b32 	%f<12>;
	.reg .b64 	%rd<22>;

	ld.param.u64 	%rd1, [_Z7predictPfS_S_S_S_S_S_S__param_0];
	ld.param.u64 	%rd2, [_Z7predictPfS_S_S_S_S_S_S__param_1];
	ld.param.u64 	%rd3, [_Z7predictPfS_S_S_S_S_S_S__param_2];
	ld.param.u64 	%rd4, [_Z7predictPfS_S_S_S_S_S_S__param_3];
	ld.param.u64 	%rd5, [_Z7predictPfS_S_S_S_S_S_S__param_4];
	ld.param.u64 	%rd6, [_Z7predictPfS_S_S_S_S_S_S__param_5];
	ld.param.u64 	%rd7, [_Z7predictPfS_S_S_S_S_S_S__param_6];
	ld.param.u64 	%rd8, [_Z7predictPfS_S_S_S_S_S_S__param_7];
	cvta.to.global.u64 	%rd9, %rd4;
	cvta.to.global.u64 	%rd10, %rd8;
	cvta.to.global.u64 	%rd11, %rd7;
	cvta.to.global.u64 	%rd12, %rd6;
	cvta.to.global.u64 	%rd13, %rd5;
	cvta.to.global.u64 	%rd14, %rd3;
	cvta.to.global.u64 	%rd15, %rd2;
	cvta.to.global.u64 	%rd16, %rd1;
	mov.u32 	%r1, %tid.x;
	mul.wide.u32 	%rd17, %r1, 4;
	add.s64 	%rd18, %rd16, %rd17;
	ld.global.f32 	%f1, [%rd18];
	add.s64 	%rd19, %rd15, %rd17;
	ld.global.f32 	%f2, [%rd19];
	add.s64 	%rd20, %rd14, %rd17;
	ld.global.f32 	%f3, [%rd20];
	ld.global.f32 	%f4, [%rd13];
	ld.global.f32 	%f5, [%rd12];
	mul.f32 	%f6, %f2, %f5;
	fma.rn.f32 	%f7, %f1, %f4, %f6;
	ld.global.f32 	%f8, [%rd11];
	fma.rn.f32 	%f9, %f3, %f8, %f7;
	ld.global.f32 	%f10, [%rd10];
	add.f32 	%f11, %f10, %f9;
	add.s64 	%rd21, %rd9, %rd17;
	st.global.f32 	[%rd21], %f11;
	ret;

}


// ===== COMPILED SASS (sm_100) =====

	.target	sm_100

	.elftype	@"ET_EXEC"


//--------------------- .note.nv.tkinfo           --------------------------
	.section	.note.nv.tkinfo,"",@"SHT_NOTE"
	.sectionflags	@"SHF_NOTE_NV_TKINFO"
	.tkinfo
        /*0018*/ 	.word	0x00000002
        /*0030*/ 	.string	""
        /*0030*/ 	.string	"ptxas"
        /*0030*/ 	.string	"Cuda compilation tools, release 13.0, V13.0.88"
        /*0030*/ 	.string	"Build cuda_13.0.r13.0/compiler.36424714_0"
        /*0030*/ 	.string	"-arch sm_100 -m 64 "



//--------------------- .note.nv.cuinfo           --------------------------
	.section	.note.nv.cuinfo,"",@"SHT_NOTE"
	.sectionflags	@"SHF_NOTE_NV_CUINFO"
        /*0018*/ 	.short	0x0002
        /*001a*/ 	.short	0x0064
        /*001c*/ 	.short	0x0082
	.zero		2


//--------------------- .nv.info                  --------------------------
	.section	.nv.info,"",@"SHT_CUDA_INFO"
	.align	4


	//----- nvinfo : EIATTR_REGCOUNT
	.align		4
        /*0000*/ 	.byte	0x04, 0x2f
        /*0002*/ 	.short	(.L_1 - .L_0)
	.align		4
.L_0:
        /*0004*/ 	.word	index@(_Z17linear_regressionPfS_S_S_S_S_S_S_)
        /*0008*/ 	.word	0x0000001a


	//----- nvinfo : EIATTR_FRAME_SIZE
	.align		4
.L_1:
        /*000c*/ 	.byte	0x04, 0x11
        /*000e*/ 	.short	(.L_3 - .L_2)
	.align		4
.L_2:
        /*0010*/ 	.word	index@(_Z17linear_regressionPfS_S_S_S_S_S_S_)
        /*0014*/ 	.word	0x00000000


	//----- nvinfo : EIATTR_REGCOUNT
	.align		4
.L_3:
        /*0018*/ 	.byte	0x04, 0x2f
        /*001a*/ 	.short	(.L_5 - .L_4)
	.align		4
.L_4:
        /*001c*/ 	.word	index@(_Z7predictPfS_S_S_S_S_S_S_)
        /*0020*/ 	.word	0x00000016


	//----- nvinfo : EIATTR_FRAME_SIZE
	.align		4
.L_5:
        /*0024*/ 	.byte	0x04, 0x11
        /*0026*/ 	.short	(.L_7 - .L_6)
	.align		4
.L_6:
        /*0028*/ 	.word	index@(_Z7predictPfS_S_S_S_S_S_S_)
        /*002c*/ 	.word	0x00000000


	//----- nvinfo : EIATTR_MIN_STACK_SIZE
	.align		4
.L_7:
        /*0030*/ 	.byte	0x04, 0x12
        /*0032*/ 	.short	(.L_9 - .L_8)
	.align		4
.L_8:
        /*0034*/ 	.word	index@(_Z7predictPfS_S_S_S_S_S_S_)
        /*0038*/ 	.word	0x00000000


	//----- nvinfo : EIATTR_MIN_STACK_SIZE
	.align		4
.L_9:
        /*003c*/ 	.byte	0x04, 0x12
        /*003e*/ 	.short	(.L_11 - .L_10)
	.align		4
.L_10:
        /*0040*/ 	.word	index@(_Z17linear_regressionPfS_S_S_S_S_S_S_)
        /*0044*/ 	.word	0x00000000
.L_11:


//--------------------- .nv.compat                --------------------------
	.section	.nv.compat,"",@"SHT_CUDA_COMPAT_INFO"
	.align	4
        /*0000*/ 	.byte	0x02, 0x09, 0x00, 0x00, 0x02, 0x02, 0x01, 0x00, 0x02, 0x05, 0x05, 0x00, 0x03, 0x07, 0x01, 0x01
        /*0010*/ 	.byte	0x02, 0x03, 0x00, 0x00, 0x02, 0x06, 0x01, 0x00, 0x04, 0x0b, 0x08, 0x00, 0x09, 0x00, 0x00, 0x00
        /*0020*/ 	.byte	0x00, 0x00, 0x00, 0x00


//--------------------- .nv.info._Z7predictPfS_S_S_S_S_S_S_ --------------------------
	.section	.nv.info._Z7predictPfS_S_S_S_S_S_S_,"",@"SHT_CUDA_INFO"
	.sectionflags	@""
	.align	4


	//----- nvinfo : EIATTR_CUDA_API_VERSION
	.align		4
        /*0000*/ 	.byte	0x04, 0x37
        /*0002*/ 	.short	(.L_13 - .L_12)
.L_12:
        /*0004*/ 	.word	0x00000082


	//----- nvinfo : EIATTR_KPARAM_INFO
	.align		4
.L_13:
        /*0008*/ 	.byte	0x04, 0x17
        /*000a*/ 	.short	(.L_15 - .L_14)
.L_14:
        /*000c*/ 	.word	0x00000000
        /*0010*/ 	.short	0x0007
        /*0012*/ 	.short	0x0038
        /*0014*/ 	.byte	0x00, 0xf5, 0x21, 0x00


	//----- nvinfo : EIATTR_KPARAM_INFO
	.align		4
.L_15:
        /*0018*/ 	.byte	0x04, 0x17
        /*001a*/ 	.short	(.L_17 - .L_16)
.L_16:
        /*001c*/ 	.word	0x00000000
        /*0020*/ 	.short	0x0006
        /*0022*/ 	.short	0x0030
        /*0024*/ 	.byte	0x00, 0xf5, 0x21, 0x00


	//----- nvinfo : EIATTR_KPARAM_INFO
	.align		4
.L_17:
        /*0028*/ 	.byte	0x04, 0x17
        /*002a*/ 	.short	(.L_19 - .L_18)
.L_18:
        /*002c*/ 	.word	0x00000000
        /*0030*/ 	.short	0x0005
        /*0032*/ 	.short	0x0028
        /*0034*/ 	.byte	0x00, 0xf5, 0x21, 0x00


	//----- nvinfo : EIATTR_KPARAM_INFO
	.align		4
.L_19:
        /*0038*/ 	.byte	0x04, 0x17
        /*003a*/ 	.short	(.L_21 - .L_20)
.L_20:
        /*003c*/ 	.word	0x00000000
        /*0040*/ 	.short	0x0004
        /*0042*/ 	.short	0x0020
        /*0044*/ 	.byte	0x00, 0xf5, 0x21, 0x00


	//----- nvinfo : EIATTR_KPARAM_INFO
	.align		4
.L_21:
        /*0048*/ 	.byte	0x04, 0x17
        /*004a*/ 	.short	(.L_23 - .L_22)
.L_22:
        /*004c*/ 	.word	0x00000000
        /*0050*/ 	.short	0x0003
        /*0052*/ 	.short	0x0018
        /*0054*/ 	.byte	0x00, 0xf5, 0x21, 0x00


	//----- nvinfo : EIATTR_KPARAM_INFO
	.align		4
.L_23:
        /*0058*/ 	.byte	0x04, 0x17
        /*005a*/ 	.short	(.L_25 - .L_24)
.L_24:
        /*005c*/ 	.word	0x00000000
        /*0060*/ 	.short	0x0002
        /*0062*/ 	.short	0x0010
        /*0064*/ 	.byte	0x00, 0xf5, 0x21, 0x00


	//----- nvinfo : EIATTR_KPARAM_INFO
	.align		4
.L_25:
        /*0068*/ 	.byte	0x04, 0x17
        /*006a*/ 	.short	(.L_27 - .L_26)
.L_26:
        /*006c*/ 	.word	0x00000000
        /*0070*/ 	.short	0x0001
        /*0072*/ 	.short	0x0008
        /*0074*/ 	.byte	0x00, 0xf5, 0x21, 0x00


	//----- nvinfo : EIATTR_KPARAM_INFO
	.align		4
.L_27:
        /*0078*/ 	.byte	0x04, 0x17
        /*007a*/ 	.short	(.L_29 - .L_28)
.L_28:
        /*007c*/ 	.word	0x00000000
        /*0080*/ 	.short	0x0000
        /*0082*/ 	.short	0x0000
        /*0084*/ 	.byte	0x00, 0xf5, 0x21, 0x00


	//----- nvinfo : EIATTR_SPARSE_MMA_MASK
	.align		4
.L_29:
        /*0088*/ 	.byte	0x03, 0x50
        /*008a*/ 	.short	0x0000


	//----- nvinfo : EIATTR_MAXREG_COUNT
	.align		4
        /*008c*/ 	.byte	0x03, 0x1b
        /*008e*/ 	.short	0x00ff


	//----- nvinfo : EIATTR_MERCURY_ISA_VERSION
	.align		4
        /*0090*/ 	.byte	0x03, 0x5f
        /*0092*/ 	.short	0x0101


	//----- nvinfo : EIATTR_VRC_CTA_INIT_COUNT
	.align		4
        /*0094*/ 	.byte	0x02, 0x4a
	.zero		1
	.zero		1


	//----- nvinfo : EIATTR_EXIT_INSTR_OFFSETS
	.align		4
        /*0098*/ 	.byte	0x04, 0x1c
        /*009a*/ 	.short	(.L_31 - .L_30)


	//   ....[0]....
.L_30:
        /*009c*/ 	.word	0x000001b0


	//----- nvinfo : EIATTR_CBANK_PARAM_SIZE
	.align		4
.L_31:
        /*00a0*/ 	.byte	0x03, 0x19
        /*00a2*/ 	.short	0x0040


	//----- nvinfo : EIATTR_PARAM_CBANK
	.align		4
        /*00a4*/ 	.byte	0x04, 0x0a
        /*00a6*/ 	.short	(.L_33 - .L_32)
	.align		4
.L_32:
        /*00a8*/ 	.word	index@(.nv.constant0._Z7predictPfS_S_S_S_S_S_S_)
        /*00ac*/ 	.short	0x0380
        /*00ae*/ 	.short	0x0040


	//----- nvinfo : EIATTR_SW_WAR
	.align		4
.L_33:
        /*00b0*/ 	.byte	0x04, 0x36
        /*00b2*/ 	.short	(.L_35 - .L_34)
.L_34:
        /*00b4*/ 	.word	0x00000008
.L_35:


//--------------------- .nv.info._Z17linear_regressionPfS_S_S_S_S_S_S_ --------------------------
	.section	.nv.info._Z17linear_regressionPfS_S_S_S_S_S_S_,"",@"SHT_CUDA_INFO"
	.sectionflags	@""
	.align	4


	//----- nvinfo : EIATTR_CUDA_API_VERSION
	.align		4
        /*0000*/ 	.byte	0x04, 0x37
        /*0002*/ 	.short	(.L_37 - .L_36)
.L_36:
        /*0004*/ 	.word	0x00000082


	//----- nvinfo : EIATTR_KPARAM_INFO
	.align		4
.L_37:
        /*0008*/ 	.byte	0x04, 0x17
        /*000a*/ 	.short	(.L_39 - .L_38)
.L_38:
        /*000c*/ 	.word	0x00000000
        /*0010*/ 	.short	0x0007
        /*0012*/ 	.short	0x0038
        /*0014*/ 	.byte	0x00, 0xf5, 0x21, 0x00


	//----- nvinfo : EIATTR_KPARAM_INFO
	.align		4
.L_39:
        /*0018*/ 	.byte	0x04, 0x17
        /*001a*/ 	.short	(.L_41 - .L_40)
.L_40:
        /*001c*/ 	.word	0x00000000
        /*0020*/ 	.short	0x0006
        /*0022*/ 	.short	0x0030
        /*0024*/ 	.byte	0x00, 0xf5, 0x21, 0x00


	//----- nvinfo : EIATTR_KPARAM_INFO
	.align		4
.L_41:
        /*0028*/ 	.byte	0x04, 0x17
        /*002a*/ 	.short	(.L_43 - .L_42)
.L_42:
        /*002c*/ 	.word	0x00000000
        /*0030*/ 	.short	0x0005
        /*0032*/ 	.short	0x0028
        /*0034*/ 	.byte	0x00, 0xf5, 0x21, 0x00


	//----- nvinfo : EIATTR_KPARAM_INFO
	.align		4
.L_43:
        /*0038*/ 	.byte	0x04, 0x17
        /*003a*/ 	.short	(.L_45 - .L_44)
.L_44:
        /*003c*/ 	.word	0x00000000
        /*0040*/ 	.short	0x0004
        /*0042*/ 	.short	0x0020
        /*0044*/ 	.byte	0x00, 0xf5, 0x21, 0x00


	//----- nvinfo : EIATTR_KPARAM_INFO
	.align		4
.L_45:
        /*0048*/ 	.byte	0x04, 0x17
        /*004a*/ 	.short	(.L_47 - .L_46)
.L_46:
        /*004c*/ 	.word	0x00000000
        /*0050*/ 	.short	0x0003
        /*0052*/ 	.short	0x0018
        /*0054*/ 	.byte	0x00, 0xf5, 0x21, 0x00


	//----- nvinfo : EIATTR_KPARAM_INFO
	.align		4
.L_47:
        /*0058*/ 	.byte	0x04, 0x17
        /*005a*/ 	.short	(.L_49 - .L_48)
.L_48:
        /*005c*/ 	.word	0x00000000
        /*0060*/ 	.short	0x0002
        /*0062*/ 	.short	0x0010
        /*0064*/ 	.byte	0x00, 0xf5, 0x21, 0x00


	//----- nvinfo : EIATTR_KPARAM_INFO
	.align		4
.L_49:
        /*0068*/ 	.byte	0x04, 0x17
        /*006a*/ 	.short	(.L_51 - .L_50)
.L_50:
        /*006c*/ 	.word	0x00000000
        /*0070*/ 	.short	0x0001
        /*0072*/ 	.short	0x0008
        /*0074*/ 	.byte	0x00, 0xf5, 0x21, 0x00


	//----- nvinfo : EIATTR_KPARAM_INFO
	.align		4
.L_51:
        /*0078*/ 	.byte	0x04, 0x17
        /*007a*/ 	.short	(.L_53 - .L_52)
.L_52:
        /*007c*/ 	.word	0x00000000
        /*0080*/ 	.short	0x0000
        /*0082*/ 	.short	0x0000
        /*0084*/ 	.byte	0x00, 0xf5, 0x21, 0x00


	//----- nvinfo : EIATTR_SPARSE_MMA_MASK
	.align		4
.L_53:
        /*0088*/ 	.byte	0x03, 0x50
        /*008a*/ 	.short	0x0000


	//----- nvinfo : EIATTR_MAXREG_COUNT
	.align		4
        /*008c*/ 	.byte	0x03, 0x1b
        /*008e*/ 	.short	0x00ff


	//----- nvinfo : EIATTR_MERCURY_ISA_VERSION
	.align		4
        /*0090*/ 	.byte	0x03, 0x5f
        /*0092*/ 	.short	0x0101


	//----- nvinfo : EIATTR_VRC_CTA_INIT_COUNT
	.align		4
        /*0094*/ 	.byte	0x02, 0x4a
	.zero		1
	.zero		1


	//----- nvinfo : EIATTR_EXIT_INSTR_OFFSETS
	.align		4
        /*0098*/ 	.byte	0x04, 0x1c
        /*009a*/ 	.short	(.L_55 - .L_54)


	//   ....[0]....
.L_54:
        /*009c*/ 	.word	0x00000240


	//----- nvinfo : EIATTR_CBANK_PARAM_SIZE
	.align		4
.L_55:
        /*00a0*/ 	.byte	0x03, 0x19
        /*00a2*/ 	.short	0x0040


	//----- nvinfo : EIATTR_PARAM_CBANK
	.align		4
        /*00a4*/ 	.byte	0x04, 0x0a
        /*00a6*/ 	.short	(.L_57 - .L_56)
	.align		4
.L_56:
        /*00a8*/ 	.word	index@(.nv.constant0._Z17linear_regressionPfS_S_S_S_S_S_S_)
        /*00ac*/ 	.short	0x0380
        /*00ae*/ 	.short	0x0040


	//----- nvinfo : EIATTR_SW_WAR
	.align		4
.L_57:
        /*00b0*/ 	.byte	0x04, 0x36
        /*00b2*/ 	.short	(.L_59 - .L_58)
.L_58:
        /*00b4*/ 	.word	0x00000008
.L_59:


//--------------------- .nv.callgraph             --------------------------
	.section	.nv.callgraph,"",@"SHT_CUDA_CALLGRAPH"
	.align	4
	.sectionentsize	8
	.align		4
        /*0000*/ 	.word	0x00000000
	.align		4
        /*0004*/ 	.word	0xffffffff
	.align		4
        /*0008*/ 	.word	0x00000000
	.align		4
        /*000c*/ 	.word	0xfffffffe
	.align		4
        /*0010*/ 	.word	0x00000000
	.align		4
        /*0014*/ 	.word	0xfffffffd
	.align		4
        /*0018*/ 	.word	0x00000000
	.align		4
        /*001c*/ 	.word	0xfffffffc


//--------------------- .text._Z7predictPfS_S_S_S_S_S_S_ --------------------------
	.section	.text._Z7predictPfS_S_S_S_S_S_S_,"ax",@progbits
	.align	128
        .global         _Z7predictPfS_S_S_S_S_S_S_
        .type           _Z7predictPfS_S_S_S_S_S_S_,@function
        .size           _Z7predictPfS_S_S_S_S_S_S_,(.L_x_2 - _Z7predictPfS_S_S_S_S_S_S_)
        .other          _Z7predictPfS_S_S_S_S_S_S_,@"STO_CUDA_ENTRY STV_DEFAULT"
_Z7predictPfS_S_S_S_S_S_S_:
.text._Z7predictPfS_S_S_S_S_S_S_:
[----:B------:R-:W-:Y:S01]  /*0000*/  LDC R1, c[0x0][0x37c] ;  /* 0x0000df00ff017b82 */ /* 0x000fe20000000800 */
[----:B------:R-:W0:Y:S07]  /*0010*/  S2R R0, SR_TID.X ;  /* 0x0000000000007919 */ /* 0x000e2e0000002100 */
[----:B------:R-:W0:Y:S01]  /*0020*/  LDC.64 R8, c[0x0][0x388] ;  /* 0x0000e200ff087b82 */ /* 0x000e220000000a00 */
[----:B------:R-:W1:Y:S07]  /*0030*/  LDCU.64 UR4, c[0x0][0x358] ;  /* 0x00006b00ff0477ac */ /* 0x000e6e0008000a00 */
[----:B------:R-:W2:Y:S08]  /*0040*/  LDC.64 R6, c[0x0][0x380] ;  /* 0x0000e000ff067b82 */ /* 0x000eb00000000a00 */
[----:B------:R-:W3:Y:S08]  /*0050*/  LDC.64 R14, c[0x0][0x3a8] ;  /* 0x0000ea00ff0e7b82 */ /* 0x000ef00000000a00 */
[----:B------:R-:W4:Y:S01]  /*0060*/  LDC.64 R10, c[0x0][0x390] ;  /* 0x0000e400ff0a7b82 */ /* 0x000f220000000a00 */
[----:B0-----:R-:W-:-:S07]  /*0070*/  IMAD.WIDE.U32 R8, R0, 0x4, R8 ;  /* 0x0000000400087825 */ /* 0x001fce00078e0008 */
[----:B------:R-:W0:Y:S01]  /*0080*/  LDC.64 R12, c[0x0][0x3a0] ;  /* 0x0000e800ff0c7b82 */ /* 0x000e220000000a00 */
[C---:B--2---:R-:W-:Y:S01]  /*0090*/  IMAD.WIDE.U32 R6, R0.reuse, 0x4, R6 ;  /* 0x0000000400067825 */ /* 0x044fe200078e0006 */
[----:B-1----:R-:W2:Y:S06]  /*00a0*/  LDG.E R8, desc[UR4][R8.64] ;  /* 0x0000000408087981 */ /* 0x002eac000c1e1900 */
[----:B------:R-:W1:Y:S01]  /*00b0*/  LDC.64 R2, c[0x0][0x3b0] ;  /* 0x0000ec00ff027b82 */ /* 0x000e620000000a00 */
[----:B---3--:R-:W2:Y:S04]  /*00c0*/  LDG.E R15, desc[UR4][R14.64] ;  /* 0x000000040e0f7981 */ /* 0x008ea8000c1e1900 */
[----:B------:R-:W3:Y:S03]  /*00d0*/  LDG.E R6, desc[UR4][R6.64] ;  /* 0x0000000406067981 */ /* 0x000ee6000c1e1900 */
[----:B------:R-:W5:Y:S01]  /*00e0*/  LDC.64 R4, c[0x0][0x3b8] ;  /* 0x0000ee00ff047b82 */ /* 0x000f620000000a00 */
[----:B----4-:R-:W-:-:S06]  /*00f0*/  IMAD.WIDE.U32 R10, R0, 0x4, R10 ;  /* 0x00000004000a7825 */ /* 0x010fcc00078e000a */
[----:B------:R-:W4:Y:S01]  /*0100*/  LDG.E R10, desc[UR4][R10.64] ;  /* 0x000000040a0a7981 */ /* 0x000f22000c1e1900 */
[----:B------:R-:W2:Y:S03]  /*0110*/  LDC.64 R16, c[0x0][0x398] ;  /* 0x0000e600ff107b82 */ /* 0x000ea60000000a00 */
[----:B0-----:R-:W3:Y:S04]  /*0120*/  LDG.E R13, desc[UR4][R12.64] ;  /* 0x000000040c0d7981 */ /* 0x001ee8000c1e1900 */
[----:B-1----:R-:W4:Y:S04]  /*0130*/  LDG.E R2, desc[UR4][R2.64] ;  /* 0x0000000402027981 */ /* 0x002f28000c1e1900 */
[----:B-----5:R-:W5:Y:S01]  /*0140*/  LDG.E R4, desc[UR4][R4.64] ;  /* 0x0000000404047981 */ /* 0x020f62000c1e1900 */
[----:B--2---:R-:W-:Y:S01]  /*0150*/  FMUL R19, R8, R15 ;  /* 0x0000000f08137220 */ /* 0x004fe20000400000 */
[----:B------:R-:W-:-:S04]  /*0160*/  IMAD.WIDE.U32 R8, R0, 0x4, R16 ;  /* 0x0000000400087825 */ /* 0x000fc800078e0010 */
[----:B---3--:R-:W-:-:S04]  /*0170*/  FFMA R19, R6, R13, R19 ;  /* 0x0000000d06137223 */ /* 0x008fc80000000013 */
[----:B----4-:R-:W-:-:S04]  /*0180*/  FFMA R19, R10, R2, R19 ;  /* 0x000000020a137223 */ /* 0x010fc80000000013 */
[----:B-----5:R-:W-:-:S05]  /*0190*/  FADD R19, R19, R4 ;  /* 0x0000000413137221 */ /* 0x020fca0000000000 */
[----:B------:R-:W-:Y:S01]  /*01a0*/  STG.E desc[UR4][R8.64], R19 ;  /* 0x0000001308007986 */ /* 0x000fe2000c101904 */
[----:B------:R-:W-:Y:S05]  /*01b0*/  EXIT ;  /* 0x000000000000794d */ /* 0x000fea0003800000 */
.L_x_0:
[----:B------:R-:W-:-:S00]  /*01c0*/  BRA `(.L_x_0) ;  /* 0xfffffffc00fc7947 */ /* 0x000fc0000383ffff */
[----:B------:R-:W-:-:S00]  /*01d0*/  NOP ;  /* 0x0000000000007918 */ /* 0x000fc00000000000 */
        /* <DEDUP_REMOVED lines=10> */
.L_x_2:


//--------------------- .text._Z17linear_regressionPfS_S_S_S_S_S_S_ --------------------------
	.section	.text._Z17linear_regressionPfS_S_S_S_S_S_S_,"ax",@progbits
	.align	128
        .global         _Z17linear_regressionPfS_S_S_S_S_S_S_
        .type           _Z17linear_regressionPfS_S_S_S_S_S_S_,@function
        .size           _Z17linear_regressionPfS_S_S_S_S_S_S_,(.L_x_3 - _Z17linear_regressionPfS_S_S_S_S_S_S_)
        .other          _Z17linear_regressionPfS_S_S_S_S_S_S_,@"STO_CUDA_ENTRY STV_DEFAULT"
_Z17linear_regressionPfS_S_S_S_S_S_S_:
.text._Z17linear_regressionPfS_S_S_S_S_S_S_:
        /* <DEDUP_REMOVED lines=14> */
[----:B------:R-:W5:Y:S08]  /*00e0*/  LDC.64 R10, c[0x0][0x398] ;  /* 0x0000e600ff0a7b82 */ /* 0x000f700000000a00 */
[----:B------:R-:W5:Y:S01]  /*00f0*/  LDC.64 R2, c[0x0][0x3b8] ;  /* 0x0000ee00ff027b82 */ /* 0x000f620000000a00 */
[C---:B----4-:R-:W-:Y:S01]  /*0100*/  IMAD.WIDE.U32 R16, R23.reuse, 0x4, R16 ;  /* 0x0000000417107825 */ /* 0x050fe200078e0010 */
[----:B0-----:R-:W3:Y:S05]  /*0110*/  LDG.E R19, desc[UR4][R4.64] ;  /* 0x0000000404137981 */ /* 0x001eea000c1e1900 */
[----:B------:R-:W4:Y:S04]  /*0120*/  LDG.E R16, desc[UR4][R16.64] ;  /* 0x0000000410107981 */ /* 0x000f28000c1e1900 */
[----:B-1----:R-:W4:Y:S01]  /*0130*/  LDG.E R18, desc[UR4][R6.64] ;  /* 0x0000000406127981 */ /* 0x002f22000c1e1900 */
[----:B-----5:R-:W-:-:S06]  /*0140*/  IMAD.WIDE.U32 R10, R23, 0x4, R10 ;  /* 0x00000004170a7825 */ /* 0x020fcc00078e000a */
[----:B------:R-:W5:Y:S04]  /*0150*/  LDG.E R10, desc[UR4][R10.64] ;  /* 0x000000040a0a7981 */ /* 0x000f68000c1e1900 */
[----:B------:R-:W5:Y:S01]  /*0160*/  LDG.E R23, desc[UR4][R2.64] ;  /* 0x0000000402177981 */ /* 0x000f62000c1e1900 */
[----:B--2---:R-:W-:-:S04]  /*0170*/  FMUL R21, R0, R21 ;  /* 0x0000001500157220 */ /* 0x004fc80000400000 */
[----:B---3--:R-:W-:-:S04]  /*0180*/  FFMA R19, R12, R19, R21 ;  /* 0x000000130c137223 */ /* 0x008fc80000000015 */
[----:B----4-:R-:W-:-:S04]  /*0190*/  FFMA R18, R16, R18, R19 ;  /* 0x0000001210127223 */ /* 0x010fc80000000013 */
[----:B-----5:R-:W-:-:S04]  /*01a0*/  FADD R23, R18, R23 ;  /* 0x0000001712177221 */ /* 0x020fc80000000000 */
[----:B------:R-:W-:-:S04]  /*01b0*/  FADD R23, R10, -R23 ;  /* 0x800000170a177221 */ /* 0x000fc80000000000 */
[----:B------:R-:W-:-:S04]  /*01c0*/  FMUL R23, R23, 9.9999997473787516356e-05 ;  /* 0x38d1b71717177820 */ /* 0x000fc80000400000 */
[-C--:B------:R-:W-:Y:S01]  /*01d0*/  FMUL R13, R12, R23.reuse ;  /* 0x000000170c0d7220 */ /* 0x080fe20000400000 */
[-C--:B------:R-:W-:Y:S01]  /*01e0*/  FMUL R15, R0, R23.reuse ;  /* 0x00000017000f7220 */ /* 0x080fe20000400000 */
[----:B------:R-:W-:-:S03]  /*01f0*/  FMUL R17, R16, R23 ;  /* 0x0000001710117220 */ /* 0x000fc60000400000 */
[----:B------:R-:W-:Y:S04]  /*0200*/  REDG.E.ADD.F32.FTZ.RN.STRONG.GPU desc[UR4][R4.64], R13 ;  /* 0x0000000d040079a6 */ /* 0x000fe8000c12f304 */
[----:B------:R-:W-:Y:S04]  /*0210*/  REDG.E.ADD.F32.FTZ.RN.STRONG.GPU desc[UR4][R8.64], R15 ;  /* 0x0000000f080079a6 */ /* 0x000fe8000c12f304 */
[----:B------:R-:W-:Y:S04]  /*0220*/  REDG.E.ADD.F32.FTZ.RN.STRONG.GPU desc[UR4][R6.64], R17 ;  /* 0x00000011060079a6 */ /* 0x000fe8000c12f304 */
[----:B------:R-:W-:Y:S01]  /*0230*/  REDG.E.ADD.F32.FTZ.RN.STRONG.GPU desc[UR4][R2.64], R23 ;  /* 0x00000017020079a6 */ /* 0x000fe2000c12f304 */
[----:B------:R-:W-:Y:S05]  /*0240*/  EXIT ;  /* 0x000000000000794d */ /* 0x000fea0003800000 */
.L_x_1:
        /* <DEDUP_REMOVED lines=11> */
.L_x_3:


//--------------------- .nv.shared.reserved.0     --------------------------
	.section	.nv.shared.reserved.0,"aw",@nobits
	.weak		__nv_reservedSMEM_offset_0_alias
	.size		__nv_reservedSMEM_offset_0_alias, 0, 64
	.other		__nv_reservedSMEM_offset_0_alias,@"STO_CUDA_RESERVED_SHARED STV_DEFAULT"
__nv_reservedSMEM_offset_0_alias:
	.zero		0
	.zero		64


//--------------------- .nv.constant0._Z7predictPfS_S_S_S_S_S_S_ --------------------------
	.section	.nv.constant0._Z7predictPfS_S_S_S_S_S_S_,"a",@progbits
	.sectionflags	@""
	.align	4
.nv.constant0._Z7predictPfS_S_S_S_S_S_S_:
	.zero		960


//--------------------- .nv.constant0._Z17linear_regressionPfS_S_S_S_S_S_S_ --------------------------
	.section	.nv.constant0._Z17linear_regressionPfS_S_S_S_S_S_S_,"a",@progbits
	.sectionflags	@""
	.align	4
.nv.constant0._Z17linear_regressionPfS_S_S_S_S_S_S_:
	.zero		960


//--------------------- SYMBOLS --------------------------

	.type		.nv.reservedSmem.offset0,@object
	.size		.nv.reservedSmem.offset0,0x4
